//
// Generated by NVIDIA NVVM Compiler
//
// Compiler Build ID: CL-36424714
// Cuda compilation tools, release 13.0, V13.0.88
// Based on NVVM 20.0.0
//

.version 9.0
.target sm_100
.address_size 64

	// .globl	_Z10gpu_squarePfii

.visible .entry _Z10gpu_squarePfii(
	.param .u64 .ptr .align 1 _Z10gpu_squarePfii_param_0,
	.param .u32 _Z10gpu_squarePfii_param_1,
	.param .u32 _Z10gpu_squarePfii_param_2
)
{
	.reg .pred 	%p<2>;
	.reg .b32 	%r<8>;
	.reg .b32 	%f<3>;
	.reg .b64 	%rd<5>;

	ld.param.u64 	%rd1, [_Z10gpu_squarePfii_param_0];
	ld.param.u32 	%r2, [_Z10gpu_squarePfii_param_1];
	ld.param.u32 	%r3, [_Z10gpu_squarePfii_param_2];
	mov.u32 	%r4, %ctaid.x;
	mov.u32 	%r5, %ntid.x;
	mov.u32 	%r6, %tid.x;
	mad.lo.s32 	%r7, %r4, %r5, %r6;
	add.s32 	%r1, %r7, %r2;
	setp.ge.s32 	%p1, %r1, %r3;
	@%p1 bra 	$L__BB0_2;
	cvta.to.global.u64 	%rd2, %rd1;
	mul.wide.s32 	%rd3, %r1, 4;
	add.s64 	%rd4, %rd2, %rd3;
	ld.global.f32 	%f1, [%rd4];
	mul.f32 	%f2, %f1, %f1;
	st.global.f32 	[%rd4], %f2;
$L__BB0_2:
	ret;

}


// ===== COMPILED SASS (sm_100) =====

	.target	sm_100

	.elftype	@"ET_EXEC"


//--------------------- .note.nv.tkinfo           --------------------------
	.section	.note.nv.tkinfo,"",@"SHT_NOTE"
	.sectionflags	@"SHF_NOTE_NV_TKINFO"
	.tkinfo
        /*0018*/ 	.word	0x00000002
        /*0030*/ 	.string	""
        /*0030*/ 	.string	"ptxas"
        /*0030*/ 	.string	"Cuda compilation tools, release 13.0, V13.0.88"
        /*0030*/ 	.string	"Build cuda_13.0.r13.0/compiler.36424714_0"
        /*0030*/ 	.string	"-arch sm_100 -m 64 "



//--------------------- .note.nv.cuinfo           --------------------------
	.section	.note.nv.cuinfo,"",@"SHT_NOTE"
	.sectionflags	@"SHF_NOTE_NV_CUINFO"
        /*0018*/ 	.short	0x0002
        /*001a*/ 	.short	0x0064
        /*001c*/ 	.short	0x0082
	.zero		2


//--------------------- .nv.info                  --------------------------
	.section	.nv.info,"",@"SHT_CUDA_INFO"
	.align	4


	//----- nvinfo : EIATTR_REGCOUNT
	.align		4
        /*0000*/ 	.byte	0x04, 0x2f
        /*0002*/ 	.short	(.L_1 - .L_0)
	.align		4
.L_0:
        /*0004*/ 	.word	index@(_Z10gpu_squarePfii)
        /*0008*/ 	.word	0x00000008


	//----- nvinfo : EIATTR_FRAME_SIZE
	.align		4
.L_1:
        /*000c*/ 	.byte	0x04, 0x11
        /*000e*/ 	.short	(.L_3 - .L_2)
	.align		4
.L_2:
        /*0010*/ 	.word	index@(_Z10gpu_squarePfii)
        /*0014*/ 	.word	0x00000000


	//----- nvinfo : EIATTR_MIN_STACK_SIZE
	.align		4
.L_3:
        /*0018*/ 	.byte	0x04, 0x12
        /*001a*/ 	.short	(.L_5 - .L_4)
	.align		4
.L_4:
        /*001c*/ 	.word	index@(_Z10gpu_squarePfii)
        /*0020*/ 	.word	0x00000000
.L_5:


//--------------------- .nv.compat                --------------------------
	.section	.nv.compat,"",@"SHT_CUDA_COMPAT_INFO"
	.align	4
        /*0000*/ 	.byte	0x02, 0x09, 0x00, 0x00, 0x02, 0x02, 0x01, 0x00, 0x02, 0x05, 0x05, 0x00, 0x03, 0x07, 0x01, 0x01
        /*0010*/ 	.byte	0x02, 0x03, 0x00, 0x00, 0x02, 0x06, 0x01, 0x00, 0x04, 0x0b, 0x08, 0x00, 0x09, 0x00, 0x00, 0x00
        /*0020*/ 	.byte	0x00, 0x00, 0x00, 0x00


//--------------------- .nv.info._Z10gpu_squarePfii --------------------------
	.section	.nv.info._Z10gpu_squarePfii,"",@"SHT_CUDA_INFO"
	.sectionflags	@""
	.align	4


	//----- nvinfo : EIATTR_CUDA_API_VERSION
	.align		4
        /*0000*/ 	.byte	0x04, 0x37
        /*0002*/ 	.short	(.L_7 - .L_6)
.L_6:
        /*0004*/ 	.word	0x00000082


	//----- nvinfo : EIATTR_KPARAM_INFO
	.align		4
.L_7:
        /*0008*/ 	.byte	0x04, 0x17
        /*000a*/ 	.short	(.L_9 - .L_8)
.L_8:
        /*000c*/ 	.word	0x00000000
        /*0010*/ 	.short	0x0002
        /*0012*/ 	.short	0x000c
        /*0014*/ 	.byte	0x00, 0xf0, 0x11, 0x00


	//----- nvinfo : EIATTR_KPARAM_INFO
	.align		4
.L_9:
        /*0018*/ 	.byte	0x04, 0x17
        /*001a*/ 	.short	(.L_11 - .L_10)
.L_10:
        /*001c*/ 	.word	0x00000000
        /*0020*/ 	.short	0x0001
        /*0022*/ 	.short	0x0008
        /*0024*/ 	.byte	0x00, 0xf0, 0x11, 0x00


	//----- nvinfo : EIATTR_KPARAM_INFO
	.align		4
.L_11:
        /*0028*/ 	.byte	0x04, 0x17
        /*002a*/ 	.short	(.L_13 - .L_12)
.L_12:
        /*002c*/ 	.word	0x00000000
        /*0030*/ 	.short	0x0000
        /*0032*/ 	.short	0x0000
        /*0034*/ 	.byte	0x00, 0xf5, 0x21, 0x00


	//----- nvinfo : EIATTR_SPARSE_MMA_MASK
	.align		4
.L_13:
        /*0038*/ 	.byte	0x03, 0x50
        /*003a*/ 	.short	0x0000


	//----- nvinfo : EIATTR_MAXREG_COUNT
	.align		4
        /*003c*/ 	.byte	0x03, 0x1b
        /*003e*/ 	.short	0x00ff


	//----- nvinfo : EIATTR_MERCURY_ISA_VERSION
	.align		4
        /*0040*/ 	.byte	0x03, 0x5f
        /*0042*/ 	.short	0x0101


	//----- nvinfo : EIATTR_VRC_CTA_INIT_COUNT
	.align		4
        /*0044*/ 	.byte	0x02, 0x4a
	.zero		1
	.zero		1


	//----- nvinfo : EIATTR_EXIT_INSTR_OFFSETS
	.align		4
        /*0048*/ 	.byte	0x04, 0x1c
        /*004a*/ 	.short	(.L_15 - .L_14)


	//   ....[0]....
.L_14:
        /*004c*/ 	.word	0x00000080


	//   ....[1]....
        /*0050*/ 	.word	0x000000f0


	//----- nvinfo : EIATTR_CBANK_PARAM_SIZE
	.align		4
.L_15:
        /*0054*/ 	.byte	0x03, 0x19
        /*0056*/ 	.short	0x0010


	//----- nvinfo : EIATTR_PARAM_CBANK
	.align		4
        /*0058*/ 	.byte	0x04, 0x0a
        /*005a*/ 	.short	(.L_17 - .L_16)
	.align		4
.L_16:
        /*005c*/ 	.word	index@(.nv.constant0._Z10gpu_squarePfii)
        /*0060*/ 	.short	0x0380
        /*0062*/ 	.short	0x0010


	//----- nvinfo : EIATTR_SW_WAR
	.align		4
.L_17:
        /*0064*/ 	.byte	0x04, 0x36
        /*0066*/ 	.short	(.L_19 - .L_18)
.L_18:
        /*0068*/ 	.word	0x00000008
.L_19:


//--------------------- .nv.callgraph             --------------------------
	.section	.nv.callgraph,"",@"SHT_CUDA_CALLGRAPH"
	.align	4
	.sectionentsize	8
	.align		4
        /*0000*/ 	.word	0x00000000
	.align		4
        /*0004*/ 	.word	0xffffffff
	.align		4
        /*0008*/ 	.word	0x00000000
	.align		4
        /*000c*/ 	.word	0xfffffffe
	.align		4
        /*0010*/ 	.word	0x00000000
	.align		4
        /*0014*/ 	.word	0xfffffffd
	.align		4
        /*0018*/ 	.word	0x00000000
	.align		4
        /*001c*/ 	.word	0xfffffffc


//--------------------- .text._Z10gpu_squarePfii  --------------------------
	.section	.text._Z10gpu_squarePfii,"ax",@progbits
	.align	128
        .global         _Z10gpu_squarePfii
        .type           _Z10gpu_squarePfii,@function
        .size           _Z10gpu_squarePfii,(.L_x_1 - _Z10gpu_squarePfii)
        .other          _Z10gpu_squarePfii,@"STO_CUDA_ENTRY STV_DEFAULT"
_Z10gpu_squarePfii:
.text._Z10gpu_squarePfii:
[----:B------:R-:W-:Y:S01]  /*0000*/  LDC R1, c[0x0][0x37c] ;  /* 0x0000df00ff017b82 */ /* 0x000fe20000000800 */
[----:B------:R-:W0:Y:S07]  /*0010*/  S2R R3, SR_TID.X ;  /* 0x0000000000037919 */ /* 0x000e2e0000002100 */
[----:B------:R-:W0:Y:S01]  /*0020*/  S2UR UR4, SR_CTAID.X ;  /* 0x00000000000479c3 */ /* 0x000e220000002500 */
[----:B------:R-:W1:Y:S07]  /*0030*/  LDCU.64 UR6, c[0x0][0x388] ;  /* 0x00007100ff0677ac */ /* 0x000e6e0008000a00 */
[----:B------:R-:W0:Y:S02]  /*0040*/  LDC R0, c[0x0][0x360] ;  /* 0x0000d800ff007b82 */ /* 0x000e240000000800 */
[----:B0-----:R-:W-:-:S05]  /*0050*/  IMAD R0, R0, UR4, R3 ;  /* 0x0000000400007c24 */ /* 0x001fca000f8e0203 */
[----:B-1----:R-:W-:-:S04]  /*0060*/  IADD3 R5, PT, PT, R0, UR6, RZ ;  /* 0x0000000600057c10 */ /* 0x002fc8000fffe0ff */
[----:B------:R-:W-:-:S13]  /*0070*/  ISETP.GE.AND P0, PT, R5, UR7, PT ;  /* 0x0000000705007c0c */ /* 0x000fda000bf06270 */
[----:B------:R-:W-:Y:S05]  /*0080*/  @P0 EXIT ;  /* 0x000000000000094d */ /* 0x000fea0003800000 */
[----:B------:R-:W0:Y:S01]  /*0090*/  LDC.64 R2, c[0x0][0x380] ;  /* 0x0000e000ff027b82 */ /* 0x000e220000000a00 */
[----:B------:R-:W1:Y:S01]  /*00a0*/  LDCU.64 UR4, c[0x0][0x358] ;  /* 0x00006b00ff0477ac */ /* 0x000e620008000a00 */
[----:B0-----:R-:W-:-:S05]  /*00b0*/  IMAD.WIDE R2, R5, 0x4, R2 ;  /* 0x0000000405027825 */ /* 0x001fca00078e0202 */
[----:B-1----:R-:W2:Y:S02]  /*00c0*/  LDG.E R0, desc[UR4][R2.64] ;  /* 0x0000000402007981 */ /* 0x002ea4000c1e1900 */
[----:B--2---:R-:W-:-:S05]  /*00d0*/  FMUL R5, R0, R0 ;  /* 0x0000000000057220 */ /* 0x004fca0000400000 */
[----:B------:R-:W-:Y:S01]  /*00e0*/  STG.E desc[UR4][R2.64], R5 ;  /* 0x0000000502007986 */ /* 0x000fe2000c101904 */
[----:B------:R-:W-:Y:S05]  /*00f0*/  EXIT ;  /* 0x000000000000794d */ /* 0x000fea0003800000 */
.L_x_0:
[----:B------:R-:W-:-:S00]  /*0100*/  BRA `(.L_x_0) ;  /* 0xfffffffc00fc7947 */ /* 0x000fc0000383ffff */
[----:B------:R-:W-:-:S00]  /*0110*/  NOP ;  /* 0x0000000000007918 */ /* 0x000fc00000000000 */
        /* <DEDUP_REMOVED lines=14> */
.L_x_1:


//--------------------- .nv.shared.reserved.0     --------------------------
	.section	.nv.shared.reserved.0,"aw",@nobits
	.weak		__nv_reservedSMEM_offset_0_alias
	.size		__nv_reservedSMEM_offset_0_alias, 0, 64
	.other		__nv_reservedSMEM_offset_0_alias,@"STO_CUDA_RESERVED_SHARED STV_DEFAULT"
__nv_reservedSMEM_offset_0_alias:
	.zero		0
	.zero		64


//--------------------- .nv.constant0._Z10gpu_squarePfii --------------------------
	.section	.nv.constant0._Z10gpu_squarePfii,"a",@progbits
	.sectionflags	@""
	.align	4
.nv.constant0._Z10gpu_squarePfii:
	.zero		912


//--------------------- SYMBOLS --------------------------

	.type		.nv.reservedSmem.offset0,@object
	.size		.nv.reservedSmem.offset0,0x4
